//
// Generated by NVIDIA NVVM Compiler
//
// Compiler Build ID: CL-36424714
// Cuda compilation tools, release 13.0, V13.0.88
// Based on NVVM 20.0.0
//

.version 9.0
.target sm_100
.address_size 64

	// .globl	_Z11kernel_calliPfS_
// _ZZ11kernel_calliPfS_E9share_buf has been demoted

.visible .entry _Z11kernel_calliPfS_(
	.param .u32 _Z11kernel_calliPfS__param_0,
	.param .u64 .ptr .align 1 _Z11kernel_calliPfS__param_1,
	.param .u64 .ptr .align 1 _Z11kernel_calliPfS__param_2
)
{
	.reg .pred 	%p<7>;
	.reg .b16 	%rs<3>;
	.reg .b32 	%r<143>;
	.reg .b32 	%f<11>;
	.reg .b64 	%rd<37>;
	// demoted variable
	.shared .align 4 .b8 _ZZ11kernel_calliPfS_E9share_buf[16384];
	ld.param.u64 	%rd19, [_Z11kernel_calliPfS__param_1];
	ld.param.u64 	%rd20, [_Z11kernel_calliPfS__param_2];
	cvta.to.global.u64 	%rd1, %rd19;
	cvta.to.global.u64 	%rd2, %rd20;
	mov.u32 	%r1, %tid.x;
	mov.u32 	%r2, %ntid.x;
	cvt.u16.u32 	%rs1, %r2;
	div.u16 	%rs2, 4096, %rs1;
	cvt.u32.u16 	%r41, %rs2;
	and.b32  	%r3, %r41, 3;
	shr.u32 	%r4, %r41, 2;
	and.b32  	%r42, %r41, 8188;
	neg.s32 	%r140, %r42;
	add.s32 	%r139, %r1, %r2;
	shl.b32 	%r43, %r2, 1;
	add.s32 	%r138, %r1, %r43;
	mul.wide.u32 	%rd3, %r138, 4;
	mad.lo.s32 	%r137, %r2, 3, %r1;
	mul.wide.u32 	%rd4, %r137, 4;
	mul.wide.u32 	%rd6, %r1, 4;
	mul.wide.u32 	%rd7, %r139, 4;
	mov.u32 	%r129, %r1;
	mov.u32 	%r130, %r137;
	mov.u32 	%r131, %r138;
	mov.u64 	%rd33, %rd1;
	mov.u32 	%r132, %r139;
	mov.u32 	%r133, %r140;
$L__BB0_1:
	shr.u32 	%r44, %r132, 6;
	shr.u32 	%r45, %r131, 6;
	shr.u32 	%r46, %r130, 6;
	shr.u32 	%r47, %r129, 6;
	add.s32 	%r48, %r129, %r47;
	add.s64 	%rd21, %rd33, %rd6;
	ld.global.f32 	%f1, [%rd21];
	shl.b32 	%r49, %r48, 2;
	and.b32  	%r50, %r49, 252;
	shl.b32 	%r51, %r129, 8;
	and.b32  	%r52, %r51, 16128;
	or.b32  	%r53, %r52, %r50;
	mov.u32 	%r54, _ZZ11kernel_calliPfS_E9share_buf;
	add.s32 	%r55, %r54, %r53;
	st.shared.f32 	[%r55], %f1;
	add.s32 	%r56, %r132, %r44;
	add.s64 	%rd22, %rd33, %rd7;
	ld.global.f32 	%f2, [%rd22];
	shl.b32 	%r57, %r56, 2;
	and.b32  	%r58, %r57, 252;
	shl.b32 	%r59, %r132, 8;
	and.b32  	%r60, %r59, 16128;
	or.b32  	%r61, %r60, %r58;
	add.s32 	%r62, %r54, %r61;
	st.shared.f32 	[%r62], %f2;
	add.s32 	%r63, %r131, %r45;
	add.s64 	%rd23, %rd33, %rd3;
	ld.global.f32 	%f3, [%rd23];
	shl.b32 	%r64, %r63, 2;
	and.b32  	%r65, %r64, 252;
	shl.b32 	%r66, %r131, 8;
	and.b32  	%r67, %r66, 16128;
	or.b32  	%r68, %r67, %r65;
	add.s32 	%r69, %r54, %r68;
	st.shared.f32 	[%r69], %f3;
	add.s32 	%r70, %r130, %r46;
	add.s64 	%rd24, %rd33, %rd4;
	ld.global.f32 	%f4, [%rd24];
	shl.b32 	%r71, %r70, 2;
	and.b32  	%r72, %r71, 252;
	shl.b32 	%r73, %r130, 8;
	and.b32  	%r74, %r73, 16128;
	or.b32  	%r75, %r74, %r72;
	add.s32 	%r76, %r54, %r75;
	st.shared.f32 	[%r76], %f4;
	add.s32 	%r133, %r133, 4;
	shl.b32 	%r77, %r2, 2;
	add.s32 	%r132, %r132, %r77;
	mul.wide.u32 	%rd25, %r2, 16;
	add.s64 	%rd33, %rd33, %rd25;
	add.s32 	%r131, %r131, %r77;
	add.s32 	%r130, %r130, %r77;
	add.s32 	%r129, %r129, %r77;
	setp.ne.s32 	%p1, %r133, 0;
	@%p1 bra 	$L__BB0_1;
	setp.eq.s32 	%p2, %r3, 0;
	@%p2 bra 	$L__BB0_5;
	mul.lo.s32 	%r78, %r2, %r4;
	shl.b32 	%r79, %r78, 2;
	add.s32 	%r135, %r1, %r79;
	mul.wide.u32 	%rd26, %r135, 4;
	add.s64 	%rd34, %rd1, %rd26;
	mul.wide.u32 	%rd10, %r2, 4;
	neg.s32 	%r134, %r3;
$L__BB0_4:
	.pragma "nounroll";
	shr.u32 	%r80, %r135, 6;
	add.s32 	%r81, %r135, %r80;
	ld.global.f32 	%f5, [%rd34];
	shl.b32 	%r82, %r81, 2;
	and.b32  	%r83, %r82, 252;
	shl.b32 	%r84, %r135, 8;
	and.b32  	%r85, %r84, 16128;
	or.b32  	%r86, %r85, %r83;
	add.s32 	%r88, %r54, %r86;
	st.shared.f32 	[%r88], %f5;
	add.s64 	%rd34, %rd34, %rd10;
	add.s32 	%r135, %r135, %r2;
	add.s32 	%r134, %r134, 1;
	setp.ne.s32 	%p3, %r134, 0;
	@%p3 bra 	$L__BB0_4;
$L__BB0_5:
	bar.sync 	0;
	mul.wide.u32 	%rd31, %r2, 16;
	mov.u32 	%r136, %r1;
	mov.u64 	%rd35, %rd2;
$L__BB0_6:
	shr.u32 	%r89, %r139, 6;
	shr.u32 	%r90, %r138, 6;
	shr.u32 	%r91, %r137, 6;
	shr.u32 	%r92, %r136, 6;
	add.s32 	%r93, %r136, %r92;
	and.b32  	%r94, %r93, 63;
	and.b32  	%r95, %r136, 1073741760;
	or.b32  	%r96, %r94, %r95;
	shl.b32 	%r97, %r96, 2;
	add.s32 	%r99, %r54, %r97;
	ld.shared.f32 	%f6, [%r99];
	add.s64 	%rd27, %rd35, %rd6;
	st.global.f32 	[%rd27], %f6;
	add.s32 	%r100, %r139, %r89;
	and.b32  	%r101, %r100, 63;
	and.b32  	%r102, %r139, 1073741760;
	or.b32  	%r103, %r101, %r102;
	shl.b32 	%r104, %r103, 2;
	add.s32 	%r105, %r54, %r104;
	ld.shared.f32 	%f7, [%r105];
	add.s64 	%rd28, %rd35, %rd7;
	st.global.f32 	[%rd28], %f7;
	add.s32 	%r106, %r138, %r90;
	and.b32  	%r107, %r106, 63;
	and.b32  	%r108, %r138, 1073741760;
	or.b32  	%r109, %r107, %r108;
	shl.b32 	%r110, %r109, 2;
	add.s32 	%r111, %r54, %r110;
	ld.shared.f32 	%f8, [%r111];
	add.s64 	%rd29, %rd35, %rd3;
	st.global.f32 	[%rd29], %f8;
	add.s32 	%r112, %r137, %r91;
	and.b32  	%r113, %r112, 63;
	and.b32  	%r114, %r137, 1073741760;
	or.b32  	%r115, %r113, %r114;
	shl.b32 	%r116, %r115, 2;
	add.s32 	%r117, %r54, %r116;
	ld.shared.f32 	%f9, [%r117];
	add.s64 	%rd30, %rd35, %rd4;
	st.global.f32 	[%rd30], %f9;
	add.s32 	%r140, %r140, 4;
	add.s32 	%r139, %r139, %r77;
	add.s64 	%rd35, %rd35, %rd31;
	add.s32 	%r138, %r138, %r77;
	add.s32 	%r137, %r137, %r77;
	add.s32 	%r136, %r136, %r77;
	setp.ne.s32 	%p4, %r140, 0;
	@%p4 bra 	$L__BB0_6;
	setp.eq.s32 	%p5, %r3, 0;
	@%p5 bra 	$L__BB0_10;
	mul.lo.s32 	%r119, %r2, %r4;
	shl.b32 	%r120, %r119, 2;
	add.s32 	%r142, %r1, %r120;
	mul.wide.u32 	%rd32, %r142, 4;
	add.s64 	%rd36, %rd2, %rd32;
	mul.wide.u32 	%rd16, %r2, 4;
	neg.s32 	%r141, %r3;
$L__BB0_9:
	.pragma "nounroll";
	shr.u32 	%r121, %r142, 6;
	add.s32 	%r122, %r142, %r121;
	and.b32  	%r123, %r122, 63;
	and.b32  	%r124, %r142, 1073741760;
	or.b32  	%r125, %r123, %r124;
	shl.b32 	%r126, %r125, 2;
	add.s32 	%r128, %r54, %r126;
	ld.shared.f32 	%f10, [%r128];
	st.global.f32 	[%rd36], %f10;
	add.s64 	%rd36, %rd36, %rd16;
	add.s32 	%r142, %r142, %r2;
	add.s32 	%r141, %r141, 1;
	setp.ne.s32 	%p6, %r141, 0;
	@%p6 bra 	$L__BB0_9;
$L__BB0_10:
	ret;

}


// ===== COMPILED SASS (sm_100) =====

	.target	sm_100

	.elftype	@"ET_EXEC"


//--------------------- .note.nv.tkinfo           --------------------------
	.section	.note.nv.tkinfo,"",@"SHT_NOTE"
	.sectionflags	@"SHF_NOTE_NV_TKINFO"
	.tkinfo
        /*0018*/ 	.word	0x00000002
        /*0030*/ 	.string	""
        /*0030*/ 	.string	"ptxas"
        /*0030*/ 	.string	"Cuda compilation tools, release 13.0, V13.0.88"
        /*0030*/ 	.string	"Build cuda_13.0.r13.0/compiler.36424714_0"
        /*0030*/ 	.string	"-arch sm_100 -m 64 "



//--------------------- .note.nv.cuinfo           --------------------------
	.section	.note.nv.cuinfo,"",@"SHT_NOTE"
	.sectionflags	@"SHF_NOTE_NV_CUINFO"
        /*0018*/ 	.short	0x0002
        /*001a*/ 	.short	0x0064
        /*001c*/ 	.short	0x0082
	.zero		2


//--------------------- .nv.info                  --------------------------
	.section	.nv.info,"",@"SHT_CUDA_INFO"
	.align	4


	//----- nvinfo : EIATTR_REGCOUNT
	.align		4
        /*0000*/ 	.byte	0x04, 0x2f
        /*0002*/ 	.short	(.L_1 - .L_0)
	.align		4
.L_0:
        /*0004*/ 	.word	index@(_Z11kernel_calliPfS_)
        /*0008*/ 	.word	0x00000020


	//----- nvinfo : EIATTR_FRAME_SIZE
	.align		4
.L_1:
        /*000c*/ 	.byte	0x04, 0x11
        /*000e*/ 	.short	(.L_3 - .L_2)
	.align		4
.L_2:
        /*0010*/ 	.word	index@($__internal_0_$__cuda_sm20_div_u16)
        /*0014*/ 	.word	0x00000000


	//----- nvinfo : EIATTR_FRAME_SIZE
	.align		4
.L_3:
        /*0018*/ 	.byte	0x04, 0x11
        /*001a*/ 	.short	(.L_5 - .L_4)
	.align		4
.L_4:
        /*001c*/ 	.word	index@(_Z11kernel_calliPfS_)
        /*0020*/ 	.word	0x00000000


	//----- nvinfo : EIATTR_MIN_STACK_SIZE
	.align		4
.L_5:
        /*0024*/ 	.byte	0x04, 0x12
        /*0026*/ 	.short	(.L_7 - .L_6)
	.align		4
.L_6:
        /*0028*/ 	.word	index@(_Z11kernel_calliPfS_)
        /*002c*/ 	.word	0x00000000
.L_7:


//--------------------- .nv.compat                --------------------------
	.section	.nv.compat,"",@"SHT_CUDA_COMPAT_INFO"
	.align	4
        /*0000*/ 	.byte	0x02, 0x09, 0x00, 0x00, 0x02, 0x02, 0x01, 0x00, 0x02, 0x05, 0x05, 0x00, 0x03, 0x07, 0x01, 0x01
        /*0010*/ 	.byte	0x02, 0x03, 0x00, 0x00, 0x02, 0x06, 0x01, 0x00, 0x04, 0x0b, 0x08, 0x00, 0x01, 0x00, 0x00, 0x00
        /*0020*/ 	.byte	0x00, 0x00, 0x00, 0x00


//--------------------- .nv.info._Z11kernel_calliPfS_ --------------------------
	.section	.nv.info._Z11kernel_calliPfS_,"",@"SHT_CUDA_INFO"
	.sectionflags	@""
	.align	4


	//----- nvinfo : EIATTR_CUDA_API_VERSION
	.align		4
        /*0000*/ 	.byte	0x04, 0x37
        /*0002*/ 	.short	(.L_9 - .L_8)
.L_8:
        /*0004*/ 	.word	0x00000082


	//----- nvinfo : EIATTR_KPARAM_INFO
	.align		4
.L_9:
        /*0008*/ 	.byte	0x04, 0x17
        /*000a*/ 	.short	(.L_11 - .L_10)
.L_10:
        /*000c*/ 	.word	0x00000000
        /*0010*/ 	.short	0x0002
        /*0012*/ 	.short	0x0010
        /*0014*/ 	.byte	0x00, 0xf5, 0x21, 0x00


	//----- nvinfo : EIATTR_KPARAM_INFO
	.align		4
.L_11:
        /*0018*/ 	.byte	0x04, 0x17
        /*001a*/ 	.short	(.L_13 - .L_12)
.L_12:
        /*001c*/ 	.word	0x00000000
        /*0020*/ 	.short	0x0001
        /*0022*/ 	.short	0x0008
        /*0024*/ 	.byte	0x00, 0xf5, 0x21, 0x00


	//----- nvinfo : EIATTR_KPARAM_INFO
	.align		4
.L_13:
        /*0028*/ 	.byte	0x04, 0x17
        /*002a*/ 	.short	(.L_15 - .L_14)
.L_14:
        /*002c*/ 	.word	0x00000000
        /*0030*/ 	.short	0x0000
        /*0032*/ 	.short	0x0000
        /*0034*/ 	.byte	0x00, 0xf0, 0x11, 0x00


	//----- nvinfo : EIATTR_SPARSE_MMA_MASK
	.align		4
.L_15:
        /*0038*/ 	.byte	0x03, 0x50
        /*003a*/ 	.short	0x0000


	//----- nvinfo : EIATTR_MAXREG_COUNT
	.align		4
        /*003c*/ 	.byte	0x03, 0x1b
        /*003e*/ 	.short	0x00ff


	//----- nvinfo : EIATTR_NUM_BARRIERS
	.align		4
        /*0040*/ 	.byte	0x02, 0x4c
        /*0042*/ 	.byte	0x01
	.zero		1


	//----- nvinfo : EIATTR_MERCURY_ISA_VERSION
	.align		4
        /*0044*/ 	.byte	0x03, 0x5f
        /*0046*/ 	.short	0x0101


	//----- nvinfo : EIATTR_VRC_CTA_INIT_COUNT
	.align		4
        /*0048*/ 	.byte	0x02, 0x4a
	.zero		1
	.zero		1


	//----- nvinfo : EIATTR_EXIT_INSTR_OFFSETS
	.align		4
        /*004c*/ 	.byte	0x04, 0x1c
        /*004e*/ 	.short	(.L_17 - .L_16)


	//   ....[0]....
.L_16:
        /*0050*/ 	.word	0x000007e0


	//   ....[1]....
        /*0054*/ 	.word	0x000008f0


	//----- nvinfo : EIATTR_CRS_STACK_SIZE
	.align		4
.L_17:
        /*0058*/ 	.byte	0x04, 0x1e
        /*005a*/ 	.short	(.L_19 - .L_18)
.L_18:
        /*005c*/ 	.word	0x00000000


	//----- nvinfo : EIATTR_CBANK_PARAM_SIZE
	.align		4
.L_19:
        /*0060*/ 	.byte	0x03, 0x19
        /*0062*/ 	.short	0x0018


	//----- nvinfo : EIATTR_PARAM_CBANK
	.align		4
        /*0064*/ 	.byte	0x04, 0x0a
        /*0066*/ 	.short	(.L_21 - .L_20)
	.align		4
.L_20:
        /*0068*/ 	.word	index@(.nv.constant0._Z11kernel_calliPfS_)
        /*006c*/ 	.short	0x0380
        /*006e*/ 	.short	0x0018


	//----- nvinfo : EIATTR_SW_WAR
	.align		4
.L_21:
        /*0070*/ 	.byte	0x04, 0x36
        /*0072*/ 	.short	(.L_23 - .L_22)
.L_22:
        /*0074*/ 	.word	0x00000008
.L_23:


//--------------------- .nv.callgraph             --------------------------
	.section	.nv.callgraph,"",@"SHT_CUDA_CALLGRAPH"
	.align	4
	.sectionentsize	8
	.align		4
        /*0000*/ 	.word	0x00000000
	.align		4
        /*0004*/ 	.word	0xffffffff
	.align		4
        /*0008*/ 	.word	0x00000000
	.align		4
        /*000c*/ 	.word	0xfffffffe
	.align		4
        /*0010*/ 	.word	0x00000000
	.align		4
        /*0014*/ 	.word	0xfffffffd
	.align		4
        /*0018*/ 	.word	0x00000000
	.align		4
        /*001c*/ 	.word	0xfffffffc


//--------------------- .text._Z11kernel_calliPfS_ --------------------------
	.section	.text._Z11kernel_calliPfS_,"ax",@progbits
	.align	128
        .global         _Z11kernel_calliPfS_
        .type           _Z11kernel_calliPfS_,@function
        .size           _Z11kernel_calliPfS_,(.L_x_6 - _Z11kernel_calliPfS_)
        .other          _Z11kernel_calliPfS_,@"STO_CUDA_ENTRY STV_DEFAULT"
_Z11kernel_calliPfS_:
.text._Z11kernel_calliPfS_:
[----:B------:R-:W-:Y:S08]  /*0000*/  LDC R1, c[0x0][0x37c] ;  /* 0x0000df00ff017b82 */ /* 0x000ff00000000800 */
[----:B------:R-:W0:Y:S01]  /*0010*/  LDC R21, c[0x0][0x360] ;  /* 0x0000d800ff157b82 */ /* 0x000e220000000800 */
[----:B------:R-:W1:Y:S01]  /*0020*/  S2R R16, SR_TID.X ;  /* 0x0000000000107919 */ /* 0x000e620000002100 */
[----:B0-----:R-:W-:-:S02]  /*0030*/  LOP3.LUT R0, R21, 0xffff, RZ, 0xc0, !PT ;  /* 0x0000ffff15007812 */ /* 0x001fc400078ec0ff */
[----:B-1----:R-:W-:-:S07]  /*0040*/  MOV R6, 0x60 ;  /* 0x0000006000067802 */ /* 0x002fce0000000f00 */
[----:B------:R-:W-:Y:S05]  /*0050*/  CALL.REL.NOINC `($__internal_0_$__cuda_sm20_div_u16) ;  /* 0x0000000800287944 */ /* 0x000fea0003c00000 */
[----:B------:R-:W0:Y:S01]  /*0060*/  S2UR UR5, SR_CgaCtaId ;  /* 0x00000000000579c3 */ /* 0x000e220000008800 */
[----:B------:R-:W-:Y:S01]  /*0070*/  LOP3.LUT R0, R0, 0xffff, RZ, 0xc0, !PT ;  /* 0x0000ffff00007812 */ /* 0x000fe200078ec0ff */
[----:B------:R-:W-:Y:S01]  /*0080*/  IMAD.IADD R19, R16, 0x1, R21 ;  /* 0x0000000110137824 */ /* 0x000fe200078e0215 */
[----:B------:R-:W-:Y:S01]  /*0090*/  UMOV UR4, 0x400 ;  /* 0x0000040000047882 */ /* 0x000fe20000000000 */
[C-C-:B------:R-:W-:Y:S01]  /*00a0*/  IMAD R17, R21.reuse, 0x2, R16.reuse ;  /* 0x0000000215117824 */ /* 0x140fe200078e0210 */
[C---:B------:R-:W-:Y:S01]  /*00b0*/  LOP3.LUT R14, R0.reuse, 0x3, RZ, 0xc0, !PT ;  /* 0x00000003000e7812 */ /* 0x040fe200078ec0ff */
[----:B------:R-:W-:Y:S01]  /*00c0*/  IMAD R15, R21, 0x3, R16 ;  /* 0x00000003150f7824 */ /* 0x000fe200078e0210 */
[----:B------:R-:W-:Y:S01]  /*00d0*/  SHF.R.U32.HI R13, RZ, 0x2, R0 ;  /* 0x00000002ff0d7819 */ /* 0x000fe20000011600 */
[----:B------:R-:W1:Y:S01]  /*00e0*/  LDC.64 R2, c[0x0][0x388] ;  /* 0x0000e200ff027b82 */ /* 0x000e620000000a00 */
[----:B------:R-:W-:Y:S01]  /*00f0*/  LOP3.LUT R0, R0, 0x1ffc, RZ, 0xc0, !PT ;  /* 0x00001ffc00007812 */ /* 0x000fe200078ec0ff */
[----:B------:R-:W-:Y:S01]  /*0100*/  IMAD.MOV.U32 R24, RZ, RZ, R16 ;  /* 0x000000ffff187224 */ /* 0x000fe200078e0010 */
[----:B------:R-:W2:Y:S01]  /*0110*/  LDCU.64 UR6, c[0x0][0x358] ;  /* 0x00006b00ff0677ac */ /* 0x000ea20008000a00 */
[----:B------:R-:W-:Y:S01]  /*0120*/  IMAD.MOV.U32 R12, RZ, RZ, R19 ;  /* 0x000000ffff0c7224 */ /* 0x000fe200078e0013 */
[----:B------:R-:W-:Y:S01]  /*0130*/  IADD3 R0, PT, PT, -R0, RZ, RZ ;  /* 0x000000ff00007210 */ /* 0x000fe20007ffe1ff */
[----:B------:R-:W-:-:S02]  /*0140*/  IMAD.MOV.U32 R11, RZ, RZ, R17 ;  /* 0x000000ffff0b7224 */ /* 0x000fc400078e0011 */
[--C-:B------:R-:W-:Y:S02]  /*0150*/  IMAD.MOV.U32 R10, RZ, RZ, R15.reuse ;  /* 0x000000ffff0a7224 */ /* 0x100fe400078e000f */
[----:B------:R-:W-:Y:S02]  /*0160*/  IMAD.MOV.U32 R26, RZ, RZ, R15 ;  /* 0x000000ffff1a7224 */ /* 0x000fe400078e000f */
[----:B------:R-:W-:Y:S02]  /*0170*/  IMAD.MOV.U32 R18, RZ, RZ, R17 ;  /* 0x000000ffff127224 */ /* 0x000fe400078e0011 */
[----:B------:R-:W-:Y:S02]  /*0180*/  IMAD.MOV.U32 R20, RZ, RZ, R19 ;  /* 0x000000ffff147224 */ /* 0x000fe400078e0013 */
[----:B------:R-:W-:Y:S01]  /*0190*/  IMAD.MOV.U32 R25, RZ, RZ, R0 ;  /* 0x000000ffff197224 */ /* 0x000fe200078e0000 */
[----:B0-----:R-:W-:-:S12]  /*01a0*/  ULEA UR4, UR5, UR4, 0x18 ;  /* 0x0000000405047291 */ /* 0x001fd8000f8ec0ff */
.L_x_0:
[----:B-1----:R-:W-:-:S06]  /*01b0*/  IMAD.WIDE.U32 R22, R16, 0x4, R2 ;  /* 0x0000000410167825 */ /* 0x002fcc00078e0002 */
[----:B0-2---:R0:W2:Y:S01]  /*01c0*/  LDG.E R22, desc[UR6][R22.64] ;  /* 0x0000000616167981 */ /* 0x0050a2000c1e1900 */
[----:B------:R-:W-:-:S04]  /*01d0*/  IMAD.WIDE.U32 R4, R19, 0x4, R2 ;  /* 0x0000000413047825 */ /* 0x000fc800078e0002 */
[--C-:B------:R-:W-:Y:S02]  /*01e0*/  IMAD.WIDE.U32 R6, R17, 0x4, R2.reuse ;  /* 0x0000000411067825 */ /* 0x100fe400078e0002 */
[----:B------:R-:W3:Y:S02]  /*01f0*/  LDG.E R4, desc[UR6][R4.64] ;  /* 0x0000000604047981 */ /* 0x000ee4000c1e1900 */
[----:B------:R-:W-:Y:S02]  /*0200*/  IMAD.WIDE.U32 R8, R15, 0x4, R2 ;  /* 0x000000040f087825 */ /* 0x000fe400078e0002 */
[----:B------:R1:W4:Y:S04]  /*0210*/  LDG.E R6, desc[UR6][R6.64] ;  /* 0x0000000606067981 */ /* 0x000328000c1e1900 */
[----:B------:R5:W4:Y:S01]  /*0220*/  LDG.E R8, desc[UR6][R8.64] ;  /* 0x0000000608087981 */ /* 0x000b22000c1e1900 */
[C---:B------:R-:W-:Y:S01]  /*0230*/  IMAD.SHL.U32 R28, R24.reuse, 0x100, RZ ;  /* 0x00000100181c7824 */ /* 0x040fe200078e00ff */
[----:B------:R-:W-:-:S04]  /*0240*/  LEA.HI R27, R24, R24, RZ, 0x1a ;  /* 0x00000018181b7211 */ /* 0x000fc800078fd0ff */
[----:B------:R-:W-:Y:S02]  /*0250*/  SHF.L.U32 R27, R27, 0x2, RZ ;  /* 0x000000021b1b7819 */ /* 0x000fe400000006ff */
[----:B------:R-:W-:Y:S01]  /*0260*/  LOP3.LUT R28, R28, 0x3f00, RZ, 0xc0, !PT ;  /* 0x00003f001c1c7812 */ /* 0x000fe200078ec0ff */
[----:B------:R-:W-:-:S03]  /*0270*/  VIADD R25, R25, 0x4 ;  /* 0x0000000419197836 */ /* 0x000fc60000000000 */
[----:B------:R-:W-:Y:S01]  /*0280*/  LOP3.LUT R27, R28, 0xfc, R27, 0xf8, !PT ;  /* 0x000000fc1c1b7812 */ /* 0x000fe200078ef81b */
[C---:B------:R-:W-:Y:S01]  /*0290*/  IMAD.SHL.U32 R28, R20.reuse, 0x100, RZ ;  /* 0x00000100141c7824 */ /* 0x040fe200078e00ff */
[----:B0-----:R-:W-:Y:S01]  /*02a0*/  LEA.HI R23, R20, R20, RZ, 0x1a ;  /* 0x0000001414177211 */ /* 0x001fe200078fd0ff */
[C---:B-1----:R-:W-:Y:S01]  /*02b0*/  IMAD.SHL.U32 R7, R18.reuse, 0x100, RZ ;  /* 0x0000010012077824 */ /* 0x042fe200078e00ff */
[----:B------:R-:W-:Y:S02]  /*02c0*/  LEA.HI R29, R18, R18, RZ, 0x1a ;  /* 0x00000012121d7211 */ /* 0x000fe400078fd0ff */
[----:B-----5:R-:W-:Y:S01]  /*02d0*/  LEA.HI R9, R26, R26, RZ, 0x1a ;  /* 0x0000001a1a097211 */ /* 0x020fe200078fd0ff */
[----:B------:R-:W-:Y:S01]  /*02e0*/  IMAD.SHL.U32 R5, R23, 0x4, RZ ;  /* 0x0000000417057824 */ /* 0x000fe200078e00ff */
[----:B------:R-:W-:Y:S01]  /*02f0*/  ISETP.NE.AND P0, PT, R25, RZ, PT ;  /* 0x000000ff1900720c */ /* 0x000fe20003f05270 */
[----:B------:R-:W-:Y:S01]  /*0300*/  IMAD.SHL.U32 R29, R29, 0x4, RZ ;  /* 0x000000041d1d7824 */ /* 0x000fe200078e00ff */
[----:B------:R-:W-:-:S02]  /*0310*/  LOP3.LUT R28, R28, 0x3f00, RZ, 0xc0, !PT ;  /* 0x00003f001c1c7812 */ /* 0x000fc400078ec0ff */
[----:B------:R-:W-:Y:S02]  /*0320*/  LOP3.LUT R7, R7, 0x3f00, RZ, 0xc0, !PT ;  /* 0x00003f0007077812 */ /* 0x000fe400078ec0ff */
[----:B------:R-:W-:Y:S02]  /*0330*/  SHF.L.U32 R9, R9, 0x2, RZ ;  /* 0x0000000209097819 */ /* 0x000fe400000006ff */
[----:B------:R-:W-:Y:S02]  /*0340*/  LOP3.LUT R5, R28, 0xfc, R5, 0xf8, !PT ;  /* 0x000000fc1c057812 */ /* 0x000fe400078ef805 */
[----:B------:R-:W-:Y:S01]  /*0350*/  LOP3.LUT R7, R7, 0xfc, R29, 0xf8, !PT ;  /* 0x000000fc07077812 */ /* 0x000fe200078ef81d */
[C---:B------:R-:W-:Y:S02]  /*0360*/  IMAD R20, R21.reuse, 0x4, R20 ;  /* 0x0000000415147824 */ /* 0x040fe400078e0214 */
[----:B------:R-:W-:-:S04]  /*0370*/  IMAD.WIDE.U32 R2, R21, 0x10, R2 ;  /* 0x0000001015027825 */ /* 0x000fc800078e0002 */
[C---:B------:R-:W-:Y:S02]  /*0380*/  IMAD R18, R21.reuse, 0x4, R18 ;  /* 0x0000000415127824 */ /* 0x040fe400078e0212 */
[----:B------:R-:W-:Y:S01]  /*0390*/  IMAD R24, R21, 0x4, R24 ;  /* 0x0000000415187824 */ /* 0x000fe200078e0218 */
[----:B--2---:R0:W-:Y:S02]  /*03a0*/  STS [R27+UR4], R22 ;  /* 0x000000161b007988 */ /* 0x0041e40008000804 */
[----:B0-----:R-:W-:-:S05]  /*03b0*/  IMAD.SHL.U32 R22, R26, 0x100, RZ ;  /* 0x000001001a167824 */ /* 0x001fca00078e00ff */
[----:B------:R-:W-:Y:S01]  /*03c0*/  LOP3.LUT R22, R22, 0x3f00, RZ, 0xc0, !PT ;  /* 0x00003f0016167812 */ /* 0x000fe200078ec0ff */
[----:B---3--:R0:W-:Y:S03]  /*03d0*/  STS [R5+UR4], R4 ;  /* 0x0000000405007988 */ /* 0x0081e60008000804 */
[----:B------:R-:W-:Y:S01]  /*03e0*/  LOP3.LUT R9, R22, 0xfc, R9, 0xf8, !PT ;  /* 0x000000fc16097812 */ /* 0x000fe200078ef809 */
[----:B----4-:R0:W-:Y:S01]  /*03f0*/  STS [R7+UR4], R6 ;  /* 0x0000000607007988 */ /* 0x0101e20008000804 */
[----:B------:R-:W-:-:S03]  /*0400*/  IMAD R26, R21, 0x4, R26 ;  /* 0x00000004151a7824 */ /* 0x000fc600078e021a */
[----:B------:R0:W-:Y:S01]  /*0410*/  STS [R9+UR4], R8 ;  /* 0x0000000809007988 */ /* 0x0001e20008000804 */
[----:B------:R-:W-:Y:S05]  /*0420*/  @P0 BRA `(.L_x_0) ;  /* 0xfffffffc00600947 */ /* 0x000fea000383ffff */
[----:B------:R-:W1:Y:S01]  /*0430*/  LDC.64 R2, c[0x0][0x390] ;  /* 0x0000e400ff027b82 */ /* 0x000e620000000a00 */
[----:B------:R-:W-:-:S13]  /*0440*/  ISETP.NE.AND P0, PT, R14, RZ, PT ;  /* 0x000000ff0e00720c */ /* 0x000fda0003f05270 */
[----:B------:R-:W-:Y:S05]  /*0450*/  @!P0 BRA `(.L_x_1) ;  /* 0x0000000000448947 */ /* 0x000fea0003800000 */
[----:B0-----:R-:W0:Y:S01]  /*0460*/  LDC.64 R4, c[0x0][0x388] ;  /* 0x0000e200ff047b82 */ /* 0x001e220000000a00 */
[----:B------:R-:W-:Y:S02]  /*0470*/  IMAD R7, R13, R21, RZ ;  /* 0x000000150d077224 */ /* 0x000fe400078e02ff */
[----:B------:R-:W-:-:S03]  /*0480*/  IMAD.MOV R6, RZ, RZ, -R14 ;  /* 0x000000ffff067224 */ /* 0x000fc600078e0a0e */
[----:B------:R-:W-:-:S05]  /*0490*/  LEA R7, R7, R16, 0x2 ;  /* 0x0000001007077211 */ /* 0x000fca00078e10ff */
[----:B0-----:R-:W-:-:S07]  /*04a0*/  IMAD.WIDE.U32 R4, R7, 0x4, R4 ;  /* 0x0000000407047825 */ /* 0x001fce00078e0004 */
.L_x_2:
[----:B--2---:R0:W2:Y:S01]  /*04b0*/  LDG.E R9, desc[UR6][R4.64] ;  /* 0x0000000604097981 */ /* 0x0040a2000c1e1900 */
[----:B------:R-:W-:Y:S01]  /*04c0*/  VIADD R6, R6, 0x1 ;  /* 0x0000000106067836 */ /* 0x000fe20000000000 */
[C---:B------:R-:W-:Y:S01]  /*04d0*/  LEA.HI R8, R7.reuse, R7, RZ, 0x1a ;  /* 0x0000000707087211 */ /* 0x040fe200078fd0ff */
[----:B------:R-:W-:Y:S02]  /*04e0*/  IMAD.SHL.U32 R18, R7, 0x100, RZ ;  /* 0x0000010007127824 */ /* 0x000fe400078e00ff */
[C---:B------:R-:W-:Y:S01]  /*04f0*/  IMAD.IADD R7, R21.reuse, 0x1, R7 ;  /* 0x0000000115077824 */ /* 0x040fe200078e0207 */
[----:B------:R-:W-:Y:S01]  /*0500*/  ISETP.NE.AND P0, PT, R6, RZ, PT ;  /* 0x000000ff0600720c */ /* 0x000fe20003f05270 */
[----:B------:R-:W-:Y:S01]  /*0510*/  IMAD.SHL.U32 R8, R8, 0x4, RZ ;  /* 0x0000000408087824 */ /* 0x000fe200078e00ff */
[----:B------:R-:W-:Y:S01]  /*0520*/  LOP3.LUT R23, R18, 0x3f00, RZ, 0xc0, !PT ;  /* 0x00003f0012177812 */ /* 0x000fe200078ec0ff */
[----:B0-----:R-:W-:-:S03]  /*0530*/  IMAD.WIDE.U32 R4, R21, 0x4, R4 ;  /* 0x0000000415047825 */ /* 0x001fc600078e0004 */
[----:B------:R-:W-:-:S05]  /*0540*/  LOP3.LUT R8, R23, 0xfc, R8, 0xf8, !PT ;  /* 0x000000fc17087812 */ /* 0x000fca00078ef808 */
[----:B--2---:R2:W-:Y:S02]  /*0550*/  STS [R8+UR4], R9 ;  /* 0x0000000908007988 */ /* 0x0045e40008000804 */
[----:B------:R-:W-:Y:S05]  /*0560*/  @P0 BRA `(.L_x_2) ;  /* 0xfffffffc00d00947 */ /* 0x000fea000383ffff */
.L_x_1:
[----:B------:R-:W-:Y:S01]  /*0570*/  BAR.SYNC.DEFER_BLOCKING 0x0 ;  /* 0x0000000000007b1d */ /* 0x000fe20000010000 */
[----:B------:R-:W-:-:S07]  /*0580*/  MOV R18, R16 ;  /* 0x0000001000127202 */ /* 0x000fce0000000f00 */
.L_x_3:
[----:B0---4-:R-:W-:Y:S01]  /*0590*/  LEA.HI R4, R18, R18, RZ, 0x1a ;  /* 0x0000001212047211 */ /* 0x011fe200078fd0ff */
[----:B------:R-:W-:Y:S01]  /*05a0*/  VIADD R0, R0, 0x4 ;  /* 0x0000000400007836 */ /* 0x000fe20000000000 */
[----:B------:R-:W-:Y:S01]  /*05b0*/  LEA.HI R6, R11, R11, RZ, 0x1a ;  /* 0x0000000b0b067211 */ /* 0x000fe200078fd0ff */
[----:B-1----:R-:W-:Y:S01]  /*05c0*/  IMAD.WIDE.U32 R22, R16, 0x4, R2 ;  /* 0x0000000410167825 */ /* 0x002fe200078e0002 */
[----:B------:R-:W-:Y:S02]  /*05d0*/  LOP3.LUT R5, R4, 0x3f, RZ, 0xc0, !PT ;  /* 0x0000003f04057812 */ /* 0x000fe400078ec0ff */
[----:B------:R-:W-:Y:S02]  /*05e0*/  LEA.HI R4, R12, R12, RZ, 0x1a ;  /* 0x0000000c0c047211 */ /* 0x000fe400078fd0ff */
[----:B--2---:R-:W-:Y:S02]  /*05f0*/  LEA.HI R8, R10, R10, RZ, 0x1a ;  /* 0x0000000a0a087211 */ /* 0x004fe400078fd0ff */
[----:B------:R-:W-:-:S02]  /*0600*/  LOP3.LUT R7, R4, 0x3f, RZ, 0xc0, !PT ;  /* 0x0000003f04077812 */ /* 0x000fc400078ec0ff */
[----:B------:R-:W-:Y:S02]  /*0610*/  LOP3.LUT R6, R6, 0x3f, RZ, 0xc0, !PT ;  /* 0x0000003f06067812 */ /* 0x000fe400078ec0ff */
[----:B------:R-:W-:Y:S02]  /*0620*/  LOP3.LUT R9, R8, 0x3f, RZ, 0xc0, !PT ;  /* 0x0000003f08097812 */ /* 0x000fe400078ec0ff */
[--C-:B------:R-:W-:Y:S01]  /*0630*/  LOP3.LUT R5, R5, 0x3fffffc0, R18.reuse, 0xf8, !PT ;  /* 0x3fffffc005057812 */ /* 0x100fe200078ef812 */
[----:B------:R-:W-:Y:S01]  /*0640*/  IMAD R18, R21, 0x4, R18 ;  /* 0x0000000415127824 */ /* 0x000fe200078e0212 */
[--C-:B------:R-:W-:Y:S01]  /*0650*/  LOP3.LUT R7, R7, 0x3fffffc0, R12.reuse, 0xf8, !PT ;  /* 0x3fffffc007077812 */ /* 0x100fe200078ef80c */
[C---:B------:R-:W-:Y:S01]  /*0660*/  IMAD R12, R21.reuse, 0x4, R12 ;  /* 0x00000004150c7824 */ /* 0x040fe200078e020c */
[--C-:B------:R-:W-:Y:S01]  /*0670*/  LOP3.LUT R6, R6, 0x3fffffc0, R11.reuse, 0xf8, !PT ;  /* 0x3fffffc006067812 */ /* 0x100fe200078ef80b */
[----:B------:R-:W-:Y:S01]  /*0680*/  IMAD R11, R21, 0x4, R11 ;  /* 0x00000004150b7824 */ /* 0x000fe200078e020b */
[--C-:B------:R-:W-:Y:S01]  /*0690*/  LOP3.LUT R9, R9, 0x3fffffc0, R10.reuse, 0xf8, !PT ;  /* 0x3fffffc009097812 */ /* 0x100fe200078ef80a */
[----:B------:R-:W-:Y:S01]  /*06a0*/  IMAD R10, R21, 0x4, R10 ;  /* 0x00000004150a7824 */ /* 0x000fe200078e020a */
[----:B------:R-:W-:Y:S01]  /*06b0*/  LEA R8, R5, UR4, 0x2 ;  /* 0x0000000405087c11 */ /* 0x000fe2000f8e10ff */
[----:B------:R-:W-:Y:S01]  /*06c0*/  IMAD.WIDE.U32 R4, R19, 0x4, R2 ;  /* 0x0000000413047825 */ /* 0x000fe200078e0002 */
[----:B------:R-:W-:-:S02]  /*06d0*/  LEA R20, R7, UR4, 0x2 ;  /* 0x0000000407147c11 */ /* 0x000fc4000f8e10ff */
[----:B------:R-:W-:Y:S01]  /*06e0*/  LEA R24, R6, UR4, 0x2 ;  /* 0x0000000406187c11 */ /* 0x000fe2000f8e10ff */
[----:B------:R0:W1:Y:S01]  /*06f0*/  LDS R25, [R8] ;  /* 0x0000000008197984 */ /* 0x0000620000000800 */
[----:B------:R-:W-:Y:S01]  /*0700*/  LEA R26, R9, UR4, 0x2 ;  /* 0x00000004091a7c11 */ /* 0x000fe2000f8e10ff */
[--C-:B------:R-:W-:Y:S01]  /*0710*/  IMAD.WIDE.U32 R6, R17, 0x4, R2.reuse ;  /* 0x0000000411067825 */ /* 0x100fe200078e0002 */
[----:B------:R-:W-:Y:S01]  /*0720*/  ISETP.NE.AND P0, PT, R0, RZ, PT ;  /* 0x000000ff0000720c */ /* 0x000fe20003f05270 */
[----:B------:R-:W2:Y:S04]  /*0730*/  LDS R27, [R20] ;  /* 0x00000000141b7984 */ /* 0x000ea80000000800 */
[----:B------:R-:W3:Y:S01]  /*0740*/  LDS R29, [R24] ;  /* 0x00000000181d7984 */ /* 0x000ee20000000800 */
[----:B0-----:R-:W-:-:S03]  /*0750*/  IMAD.WIDE.U32 R8, R15, 0x4, R2 ;  /* 0x000000040f087825 */ /* 0x001fc600078e0002 */
[----:B------:R-:W0:Y:S01]  /*0760*/  LDS R26, [R26] ;  /* 0x000000001a1a7984 */ /* 0x000e220000000800 */
[----:B------:R-:W-:-:S03]  /*0770*/  IMAD.WIDE.U32 R2, R21, 0x10, R2 ;  /* 0x0000001015027825 */ /* 0x000fc600078e0002 */
[----:B-1----:R4:W-:Y:S04]  /*0780*/  STG.E desc[UR6][R22.64], R25 ;  /* 0x0000001916007986 */ /* 0x0029e8000c101906 */
[----:B--2---:R4:W-:Y:S04]  /*0790*/  STG.E desc[UR6][R4.64], R27 ;  /* 0x0000001b04007986 */ /* 0x0049e8000c101906 */
[----:B---3--:R4:W-:Y:S04]  /*07a0*/  STG.E desc[UR6][R6.64], R29 ;  /* 0x0000001d06007986 */ /* 0x0089e8000c101906 */
[----:B0-----:R4:W-:Y:S01]  /*07b0*/  STG.E desc[UR6][R8.64], R26 ;  /* 0x0000001a08007986 */ /* 0x0019e2000c101906 */
[----:B------:R-:W-:Y:S05]  /*07c0*/  @P0 BRA `(.L_x_3) ;  /* 0xfffffffc00700947 */ /* 0x000fea000383ffff */
[----:B------:R-:W-:-:S13]  /*07d0*/  ISETP.NE.AND P0, PT, R14, RZ, PT ;  /* 0x000000ff0e00720c */ /* 0x000fda0003f05270 */
[----:B------:R-:W-:Y:S05]  /*07e0*/  @!P0 EXIT ;  /* 0x000000000000894d */ /* 0x000fea0003800000 */
[----:B------:R-:W0:Y:S01]  /*07f0*/  LDC.64 R2, c[0x0][0x390] ;  /* 0x0000e400ff027b82 */ /* 0x000e220000000a00 */
[----:B------:R-:W-:Y:S02]  /*0800*/  IMAD R13, R13, R21, RZ ;  /* 0x000000150d0d7224 */ /* 0x000fe400078e02ff */
[----:B------:R-:W-:-:S03]  /*0810*/  IMAD.MOV R14, RZ, RZ, -R14 ;  /* 0x000000ffff0e7224 */ /* 0x000fc600078e0a0e */
[----:B------:R-:W-:-:S05]  /*0820*/  LEA R16, R13, R16, 0x2 ;  /* 0x000000100d107211 */ /* 0x000fca00078e10ff */
[----:B0-----:R-:W-:-:S07]  /*0830*/  IMAD.WIDE.U32 R2, R16, 0x4, R2 ;  /* 0x0000000410027825 */ /* 0x001fce00078e0002 */
.L_x_4:
[----:B------:R-:W-:Y:S01]  /*0840*/  LEA.HI R0, R16, R16, RZ, 0x1a ;  /* 0x0000001010007211 */ /* 0x000fe200078fd0ff */
[----:B------:R-:W-:-:S03]  /*0850*/  VIADD R14, R14, 0x1 ;  /* 0x000000010e0e7836 */ /* 0x000fc60000000000 */
[----:B----4-:R-:W-:Y:S02]  /*0860*/  LOP3.LUT R5, R0, 0x3f, RZ, 0xc0, !PT ;  /* 0x0000003f00057812 */ /* 0x010fe400078ec0ff */
[----:B------:R-:W-:Y:S02]  /*0870*/  ISETP.NE.AND P0, PT, R14, RZ, PT ;  /* 0x000000ff0e00720c */ /* 0x000fe40003f05270 */
[--C-:B------:R-:W-:Y:S01]  /*0880*/  LOP3.LUT R5, R5, 0x3fffffc0, R16.reuse, 0xf8, !PT ;  /* 0x3fffffc005057812 */ /* 0x100fe200078ef810 */
[----:B------:R-:W-:-:S03]  /*0890*/  IMAD.IADD R16, R21, 0x1, R16 ;  /* 0x0000000115107824 */ /* 0x000fc600078e0210 */
[----:B------:R-:W-:-:S06]  /*08a0*/  LEA R5, R5, UR4, 0x2 ;  /* 0x0000000405057c11 */ /* 0x000fcc000f8e10ff */
[----:B------:R-:W0:Y:S04]  /*08b0*/  LDS R5, [R5] ;  /* 0x0000000005057984 */ /* 0x000e280000000800 */
[----:B0-----:R0:W-:Y:S02]  /*08c0*/  STG.E desc[UR6][R2.64], R5 ;  /* 0x0000000502007986 */ /* 0x0011e4000c101906 */
[----:B0-----:R-:W-:Y:S01]  /*08d0*/  IMAD.WIDE.U32 R2, R21, 0x4, R2 ;  /* 0x0000000415027825 */ /* 0x001fe200078e0002 */
[----:B------:R-:W-:Y:S06]  /*08e0*/  @P0 BRA `(.L_x_4) ;  /* 0xfffffffc00d40947 */ /* 0x000fec000383ffff */
[----:B------:R-:W-:Y:S05]  /*08f0*/  EXIT ;  /* 0x000000000000794d */ /* 0x000fea0003800000 */
        .weak           $__internal_0_$__cuda_sm20_div_u16
        .type           $__internal_0_$__cuda_sm20_div_u16,@function
        .size           $__internal_0_$__cuda_sm20_div_u16,(.L_x_6 - $__internal_0_$__cuda_sm20_div_u16)
$__internal_0_$__cuda_sm20_div_u16:
[----:B------:R-:W0:Y:S01]  /*0900*/  I2F.U16 R2, R0 ;  /* 0x0000000000027306 */ /* 0x000e220000101000 */
[----:B------:R-:W-:Y:S01]  /*0910*/  IMAD.MOV.U32 R3, RZ, RZ, 0x4b800000 ;  /* 0x4b800000ff037424 */ /* 0x000fe200078e00ff */
[C---:B0-----:R-:W-:Y:S02]  /*0920*/  FSETP.GEU.AND P1, PT, |R2|.reuse, 1.175494350822287508e-38, PT ;  /* 0x008000000200780b */ /* 0x041fe40003f2e200 */
[----:B------:R-:W-:Y:S02]  /*0930*/  FSETP.GT.AND P0, PT, |R2|, 8.50705917302346158658e+37, PT ;  /* 0x7e8000000200780b */ /* 0x000fe40003f04200 */
[----:B------:R-:W-:-:S04]  /*0940*/  FSEL R3, R3, 1, !P1 ;  /* 0x3f80000003037808 */ /* 0x000fc80004800000 */
[----:B------:R-:W-:Y:S02]  /*0950*/  FSEL R3, R3, 0.25, !P0 ;  /* 0x3e80000003037808 */ /* 0x000fe40004000000 */
[----:B------:R-:W-:-:S03]  /*0960*/  ISETP.NE.U32.AND P0, PT, R0, RZ, PT ;  /* 0x000000ff0000720c */ /* 0x000fc60003f05070 */
[----:B------:R-:W-:Y:S01]  /*0970*/  FMUL R4, R2, R3 ;  /* 0x0000000302047220 */ /* 0x000fe20000400000 */
[----:B------:R-:W-:-:S05]  /*0980*/  I2FP.F32.U32.RZ R2, 0x1000 ;  /* 0x0000100000027845 */ /* 0x000fca000020d000 */
[----:B------:R-:W0:Y:S02]  /*0990*/  MUFU.RCP R4, R4 ;  /* 0x0000000400047308 */ /* 0x000e240000001000 */
[----:B0-----:R-:W-:-:S05]  /*09a0*/  FMUL R3, R3, R4 ;  /* 0x0000000403037220 */ /* 0x001fca0000400000 */
[----:B------:R-:W-:-:S05]  /*09b0*/  IADD3 R3, PT, PT, R3, 0x2, RZ ;  /* 0x0000000203037810 */ /* 0x000fca0007ffe0ff */
[----:B------:R-:W-:Y:S01]  /*09c0*/  FMUL.RZ R5, R2, R3 ;  /* 0x0000000302057220 */ /* 0x000fe2000040c000 */
[----:B------:R-:W-:Y:S02]  /*09d0*/  IMAD.MOV.U32 R2, RZ, RZ, R6 ;  /* 0x000000ffff027224 */ /* 0x000fe400078e0006 */
[----:B------:R-:W-:-:S03]  /*09e0*/  IMAD.MOV.U32 R3, RZ, RZ, 0x0 ;  /* 0x00000000ff037424 */ /* 0x000fc600078e00ff */
[----:B------:R-:W0:Y:S02]  /*09f0*/  F2I.U32.TRUNC.NTZ R5, R5 ;  /* 0x0000000500057305 */ /* 0x000e24000020f000 */
[----:B0-----:R-:W-:Y:S01]  /*0a00*/  LOP3.LUT R0, R5, 0xffff, RZ, 0xc0, !PT ;  /* 0x0000ffff05007812 */ /* 0x001fe200078ec0ff */
[----:B------:R-:W-:Y:S01]  /*0a10*/  @!P0 IMAD.MOV.U32 R0, RZ, RZ, -0x1 ;  /* 0xffffffffff008424 */ /* 0x000fe200078e00ff */
[----:B------:R-:W-:Y:S06]  /*0a20*/  RET.REL.NODEC R2 `(_Z11kernel_calliPfS_) ;  /* 0xfffffff402747950 */ /* 0x000fec0003c3ffff */
.L_x_5:
[----:B------:R-:W-:-:S00]  /*0a30*/  BRA `(.L_x_5) ;  /* 0xfffffffc00fc7947 */ /* 0x000fc0000383ffff */
[----:B------:R-:W-:-:S00]  /*0a40*/  NOP ;  /* 0x0000000000007918 */ /* 0x000fc00000000000 */
        /* <DEDUP_REMOVED lines=11> */
.L_x_6:


//--------------------- .nv.shared._Z11kernel_calliPfS_ --------------------------
	.section	.nv.shared._Z11kernel_calliPfS_,"aw",@nobits
	.sectionflags	@""
	.align	4
.nv.shared._Z11kernel_calliPfS_:
	.zero		17408


//--------------------- .nv.shared.reserved.0     --------------------------
	.section	.nv.shared.reserved.0,"aw",@nobits
	.weak		__nv_reservedSMEM_offset_0_alias
	.size		__nv_reservedSMEM_offset_0_alias, 0, 64
	.other		__nv_reservedSMEM_offset_0_alias,@"STO_CUDA_RESERVED_SHARED STV_DEFAULT"
__nv_reservedSMEM_offset_0_alias:
	.zero		0
	.zero		64


//--------------------- .nv.constant0._Z11kernel_calliPfS_ --------------------------
	.section	.nv.constant0._Z11kernel_calliPfS_,"a",@progbits
	.sectionflags	@""
	.align	4
.nv.constant0._Z11kernel_calliPfS_:
	.zero		920


//--------------------- SYMBOLS --------------------------

	.type		.nv.reservedSmem.offset0,@object
	.size		.nv.reservedSmem.offset0,0x4
	.type		.nv.reservedSmem.cap,@object
	.size		.nv.reservedSmem.cap,0x4
